	.headerflags	@"EF_CUDA_TEXMODE_UNIFIED EF_CUDA_64BIT_ADDRESS EF_CUDA_SM86 EF_CUDA_VIRTUAL_SM(EF_CUDA_SM86)"
	.elftype	@"ET_EXEC"


//--------------------- .nv.info                  --------------------------
	.section	.nv.info,"",@"SHT_CUDA_INFO"
	.align	4


	//----- nvinfo : EIATTR_REGCOUNT
	.align		4
        /*0000*/ 	.byte	0x04, 0x2f
        /*0002*/ 	.short	(.L_2 - .L_1)
	.align		4
.L_1:
        /*0004*/ 	.word	index@(triton_per_fused__to_copy_add_mul_native_layer_norm_16)
        /*0008*/ 	.word	0x0000001c


	//----- nvinfo : EIATTR_MIN_STACK_SIZE
	.align		4
.L_2:
        /*000c*/ 	.byte	0x04, 0x12
        /*000e*/ 	.short	(.L_4 - .L_3)
	.align		4
.L_3:
        /*0010*/ 	.word	index@(triton_per_fused__to_copy_add_mul_native_layer_norm_16)
        /*0014*/ 	.word	0x00000000


	//----- nvinfo : EIATTR_FRAME_SIZE
	.align		4
.L_4:
        /*0018*/ 	.byte	0x04, 0x11
        /*001a*/ 	.short	(.L_6 - .L_5)
	.align		4
.L_5:
        /*001c*/ 	.word	index@(triton_per_fused__to_copy_add_mul_native_layer_norm_16)
        /*0020*/ 	.word	0x00000000


	//----- nvinfo : EIATTR_MIN_STACK_SIZE
	.align		4
.L_6:
        /*0024*/ 	.byte	0x04, 0x12
        /*0026*/ 	.short	(.L_8 - .L_7)
	.align		4
.L_7:
        /*0028*/ 	.word	index@(triton_per_fused__to_copy_add_mul_native_layer_norm_16)
        /*002c*/ 	.word	0x00000000
.L_8:


//--------------------- .nv.info.triton_per_fused__to_copy_add_mul_native_layer_norm_16 --------------------------
	.section	.nv.info.triton_per_fused__to_copy_add_mul_native_layer_norm_16,"",@"SHT_CUDA_INFO"
	.sectionflags	@""
	.align	4


	//----- nvinfo : EIATTR_CUDA_API_VERSION
	.align		4
        /*0000*/ 	.byte	0x04, 0x37
        /*0002*/ 	.short	(.L_10 - .L_9)
.L_9:
        /*0004*/ 	.word	0x0000007c


	//----- nvinfo : EIATTR_SW2861232_WAR
	.align		4
.L_10:
        /*0008*/ 	.byte	0x01, 0x35
	.zero		2


	//----- nvinfo : EIATTR_PARAM_CBANK
	.align		4
        /*000c*/ 	.byte	0x04, 0x0a
        /*000e*/ 	.short	(.L_12 - .L_11)
	.align		4
.L_11:
        /*0010*/ 	.word	index@(.nv.constant0.triton_per_fused__to_copy_add_mul_native_layer_norm_16)
        /*0014*/ 	.short	0x0160
        /*0016*/ 	.short	0x0040


	//----- nvinfo : EIATTR_CBANK_PARAM_SIZE
	.align		4
.L_12:
        /*0018*/ 	.byte	0x03, 0x19
        /*001a*/ 	.short	0x0040


	//----- nvinfo : EIATTR_KPARAM_INFO
	.align		4
        /*001c*/ 	.byte	0x04, 0x17
        /*001e*/ 	.short	(.L_14 - .L_13)
.L_13:
        /*0020*/ 	.word	0x00000000
        /*0024*/ 	.short	0x0008
        /*0026*/ 	.short	0x0038
        /*0028*/ 	.byte	0x00, 0xf4, 0x21, 0x00


	//----- nvinfo : EIATTR_KPARAM_INFO
	.align		4
.L_14:
        /*002c*/ 	.byte	0x04, 0x17
        /*002e*/ 	.short	(.L_16 - .L_15)
.L_15:
        /*0030*/ 	.word	0x00000000
        /*0034*/ 	.short	0x0007
        /*0036*/ 	.short	0x0034
        /*0038*/ 	.byte	0x00, 0xf0, 0x11, 0x00


	//----- nvinfo : EIATTR_KPARAM_INFO
	.align		4
.L_16:
        /*003c*/ 	.byte	0x04, 0x17
        /*003e*/ 	.short	(.L_18 - .L_17)
.L_17:
        /*0040*/ 	.word	0x00000000
        /*0044*/ 	.short	0x0006
        /*0046*/ 	.short	0x0030
        /*0048*/ 	.byte	0x00, 0xf0, 0x11, 0x00


	//----- nvinfo : EIATTR_KPARAM_INFO
	.align		4
.L_18:
        /*004c*/ 	.byte	0x04, 0x17
        /*004e*/ 	.short	(.L_20 - .L_19)
.L_19:
        /*0050*/ 	.word	0x00000000
        /*0054*/ 	.short	0x0005
        /*0056*/ 	.short	0x0028
        /*0058*/ 	.byte	0x00, 0xf4, 0x21, 0x00


	//----- nvinfo : EIATTR_KPARAM_INFO
	.align		4
.L_20:
        /*005c*/ 	.byte	0x04, 0x17
        /*005e*/ 	.short	(.L_22 - .L_21)
.L_21:
        /*0060*/ 	.word	0x00000000
        /*0064*/ 	.short	0x0004
        /*0066*/ 	.short	0x0020
        /*0068*/ 	.byte	0x00, 0xf4, 0x21, 0x00


	//----- nvinfo : EIATTR_KPARAM_INFO
	.align		4
.L_22:
        /*006c*/ 	.byte	0x04, 0x17
        /*006e*/ 	.short	(.L_24 - .L_23)
.L_23:
        /*0070*/ 	.word	0x00000000
        /*0074*/ 	.short	0x0003
        /*0076*/ 	.short	0x0018
        /*0078*/ 	.byte	0x00, 0xf4, 0x21, 0x00


	//----- nvinfo : EIATTR_KPARAM_INFO
	.align		4
.L_24:
        /*007c*/ 	.byte	0x04, 0x17
        /*007e*/ 	.short	(.L_26 - .L_25)
.L_25:
        /*0080*/ 	.word	0x00000000
        /*0084*/ 	.short	0x0002
        /*0086*/ 	.short	0x0010
        /*0088*/ 	.byte	0x00, 0xf4, 0x21, 0x00


	//----- nvinfo : EIATTR_KPARAM_INFO
	.align		4
.L_26:
        /*008c*/ 	.byte	0x04, 0x17
        /*008e*/ 	.short	(.L_28 - .L_27)
.L_27:
        /*0090*/ 	.word	0x00000000
        /*0094*/ 	.short	0x0001
        /*0096*/ 	.short	0x0008
        /*0098*/ 	.byte	0x00, 0xf4, 0x21, 0x00


	//----- nvinfo : EIATTR_KPARAM_INFO
	.align		4
.L_28:
        /*009c*/ 	.byte	0x04, 0x17
        /*009e*/ 	.short	(.L_30 - .L_29)
.L_29:
        /*00a0*/ 	.word	0x00000000
        /*00a4*/ 	.short	0x0000
        /*00a6*/ 	.short	0x0000
        /*00a8*/ 	.byte	0x00, 0xf4, 0x21, 0x00


	//----- nvinfo : EIATTR_MAXREG_COUNT
	.align		4
.L_30:
        /*00ac*/ 	.byte	0x03, 0x1b
        /*00ae*/ 	.short	0x00ff


	//----- nvinfo : EIATTR_COOP_GROUP_MASK_REGIDS
	.align		4
        /*00b0*/ 	.byte	0x04, 0x29
        /*00b2*/ 	.short	(.L_32 - .L_31)


	//   ....[0]....
.L_31:
        /*00b4*/ 	.word	0xffffffff


	//   ....[1]....
        /*00b8*/ 	.word	0xffffffff


	//   ....[2]....
        /*00bc*/ 	.word	0xffffffff


	//   ....[3]....
        /*00c0*/ 	.word	0xffffffff


	//   ....[4]....
        /*00c4*/ 	.word	0xffffffff


	//   ....[5]....
        /*00c8*/ 	.word	0xffffffff


	//   ....[6]....
        /*00cc*/ 	.word	0xffffffff


	//   ....[7]....
        /*00d0*/ 	.word	0xffffffff


	//   ....[8]....
        /*00d4*/ 	.word	0xffffffff


	//   ....[9]....
        /*00d8*/ 	.word	0xffffffff


	//   ....[10]....
        /*00dc*/ 	.word	0xffffffff


	//   ....[11]....
        /*00e0*/ 	.word	0xffffffff


	//   ....[12]....
        /*00e4*/ 	.word	0xffffffff


	//   ....[13]....
        /*00e8*/ 	.word	0xffffffff


	//   ....[14]....
        /*00ec*/ 	.word	0xffffffff


	//   ....[15]....
        /*00f0*/ 	.word	0xffffffff


	//----- nvinfo : EIATTR_COOP_GROUP_INSTR_OFFSETS
	.align		4
.L_32:
        /*00f4*/ 	.byte	0x04, 0x28
        /*00f6*/ 	.short	(.L_34 - .L_33)


	//   ....[0]....
.L_33:
        /*00f8*/ 	.word	0x00000300


	//   ....[1]....
        /*00fc*/ 	.word	0x00000330


	//   ....[2]....
        /*0100*/ 	.word	0x00000350


	//   ....[3]....
        /*0104*/ 	.word	0x00000370


	//   ....[4]....
        /*0108*/ 	.word	0x00000390


	//   ....[5]....
        /*010c*/ 	.word	0x000003f0


	//   ....[6]....
        /*0110*/ 	.word	0x00000410


	//   ....[7]....
        /*0114*/ 	.word	0x00000430


	//   ....[8]....
        /*0118*/ 	.word	0x00000530


	//   ....[9]....
        /*011c*/ 	.word	0x00000550


	//   ....[10]....
        /*0120*/ 	.word	0x00000570


	//   ....[11]....
        /*0124*/ 	.word	0x00000590


	//   ....[12]....
        /*0128*/ 	.word	0x000005b0


	//   ....[13]....
        /*012c*/ 	.word	0x00000610


	//   ....[14]....
        /*0130*/ 	.word	0x00000640


	//   ....[15]....
        /*0134*/ 	.word	0x00000670


	//----- nvinfo : EIATTR_EXIT_INSTR_OFFSETS
	.align		4
.L_34:
        /*0138*/ 	.byte	0x04, 0x1c
        /*013a*/ 	.short	(.L_36 - .L_35)


	//   ....[0]....
.L_35:
        /*013c*/ 	.word	0x000007c0


	//   ....[1]....
        /*0140*/ 	.word	0x000007e0


	//----- nvinfo : EIATTR_REQNTID
	.align		4
.L_36:
        /*0144*/ 	.byte	0x04, 0x10
        /*0146*/ 	.short	(.L_38 - .L_37)
.L_37:
        /*0148*/ 	.word	0x00000100
        /*014c*/ 	.word	0x00000001
        /*0150*/ 	.word	0x00000001
.L_38:


//--------------------- .nv.callgraph             --------------------------
	.section	.nv.callgraph,"",@"SHT_CUDA_CALLGRAPH"
	.align	4
	.sectionentsize	8
	.align		4
        /*0000*/ 	.word	0x00000000
	.align		4
        /*0004*/ 	.word	0xffffffff
	.align		4
        /*0008*/ 	.word	0x00000000
	.align		4
        /*000c*/ 	.word	0xfffffffe
	.align		4
        /*0010*/ 	.word	0x00000000
	.align		4
        /*0014*/ 	.word	0xfffffffd
	.align		4
        /*0018*/ 	.word	0x00000000
	.align		4
        /*001c*/ 	.word	0xfffffffc


//--------------------- .nv.rel.action            --------------------------
	.section	.nv.rel.action,"",@"SHT_CUDA_RELOCINFO"
	.align	8
	.sectionentsize	8
        /*0000*/ 	.byte	0x73, 0x00, 0x00, 0x00, 0x00, 0x00, 0x00, 0x00, 0x00, 0x00, 0x00, 0x11, 0x25, 0x00, 0x05, 0x36


//--------------------- .nv.constant4             --------------------------
	.section	.nv.constant4,"a",@progbits
	.align	8
	.align		8
.nv.constant4:
        /*0000*/ 	.dword	_$_str


//--------------------- .nv.constant0.triton_per_fused__to_copy_add_mul_native_layer_norm_16 --------------------------
	.section	.nv.constant0.triton_per_fused__to_copy_add_mul_native_layer_norm_16,"a",@progbits
	.sectionflags	@""
	.align	4
.nv.constant0.triton_per_fused__to_copy_add_mul_native_layer_norm_16:
	.zero		416


//--------------------- .text.triton_per_fused__to_copy_add_mul_native_layer_norm_16 --------------------------
	.section	.text.triton_per_fused__to_copy_add_mul_native_layer_norm_16,"ax",@progbits
	.sectionflags	@"SHF_BARRIERS=1"
	.sectioninfo	@"SHI_REGISTERS=28"
	.align	128
        .global         triton_per_fused__to_copy_add_mul_native_layer_norm_16
        .type           triton_per_fused__to_copy_add_mul_native_layer_norm_16,@function
        .size           triton_per_fused__to_copy_add_mul_native_layer_norm_16,(.L_x_1 - triton_per_fused__to_copy_add_mul_native_layer_norm_16)
        .other          triton_per_fused__to_copy_add_mul_native_layer_norm_16,@"STO_CUDA_ENTRY STV_DEFAULT"
triton_per_fused__to_copy_add_mul_native_layer_norm_16:
.text.triton_per_fused__to_copy_add_mul_native_layer_norm_16:
[----:B------:R-:W-:Y:S02]  /*0000*/  MOV R1, c[0x0][0x28] ;  /* 0x00000a0000017a02 */ /* 0x000fe40000000f00 */
[----:B------:R-:W0:Y:S01]  /*0010*/  S2R R14, SR_TID.X ;  /* 0x00000000000e7919 */ /* 0x000e220000002100 */
[----:B------:R-:W-:Y:S01]  /*0020*/  MOV R19, 0x2 ;  /* 0x0000000200137802 */ /* 0x000fe20000000f00 */
[----:B------:R-:W-:Y:S01]  /*0030*/  CS2R R16, SRZ ;  /* 0x0000000000107805 */ /* 0x000fe2000001ff00 */
[----:B------:R-:W-:Y:S01]  /*0040*/  MOV R11, 0x4 ;  /* 0x00000004000b7802 */ /* 0x000fe20000000f00 */
[----:B------:R-:W1:Y:S01]  /*0050*/  S2R R10, SR_CTAID.X ;  /* 0x00000000000a7919 */ /* 0x000e620000002500 */
[----:B------:R-:W-:Y:S01]  /*0060*/  ULDC.64 UR4, c[0x0][0x118] ;  /* 0x0000460000047ab9 */ /* 0x000fe20000000a00 */
[----:B------:R-:W-:Y:S01]  /*0070*/  CS2R R4, SRZ ;  /* 0x0000000000047805 */ /* 0x000fe2000001ff00 */
[----:B------:R-:W-:Y:S01]  /*0080*/  CS2R R6, SRZ ;  /* 0x0000000000067805 */ /* 0x000fe2000001ff00 */
[----:B0-----:R-:W-:-:S04]  /*0090*/  SHF.L.U32 R2, R14, 0x2, RZ ;  /* 0x000000020e027819 */ /* 0x001fc800000006ff */
[----:B------:R-:W-:Y:S02]  /*00a0*/  LOP3.LUT R20, R2, 0x3fc, RZ, 0xc0, !PT ;  /* 0x000003fc02147812 */ /* 0x000fe400078ec0ff */
[----:B------:R-:W-:Y:S02]  /*00b0*/  CS2R R2, SRZ ;  /* 0x0000000000027805 */ /* 0x000fe4000001ff00 */
[----:B------:R-:W-:Y:S01]  /*00c0*/  ISETP.GE.U32.AND P1, PT, R20, 0x300, PT ;  /* 0x000003001400780c */ /* 0x000fe20003f26070 */
[----:B-1----:R-:W-:-:S04]  /*00d0*/  IMAD R12, R10, 0x300, R20 ;  /* 0x000003000a0c7824 */ /* 0x002fc800078e0214 */
[----:B------:R-:W-:-:S04]  /*00e0*/  IMAD.WIDE R8, R12, R19, c[0x0][0x160] ;  /* 0x000058000c087625 */ /* 0x000fc800078e0213 */
[----:B------:R-:W-:-:S04]  /*00f0*/  IMAD.WIDE.U32 R20, R20, R11, c[0x0][0x178] ;  /* 0x00005e0014147625 */ /* 0x000fc800078e000b */
[----:B------:R-:W2:Y:S01]  /*0100*/  @!P1 LDG.E.64 R16, [R8.64] ;  /* 0x0000000408109981 */ /* 0x000ea2000c1e1b00 */
[----:B------:R-:W-:-:S03]  /*0110*/  IMAD.WIDE R18, R12, R19, c[0x0][0x170] ;  /* 0x00005c000c127625 */ /* 0x000fc600078e0213 */
[----:B------:R-:W3:Y:S04]  /*0120*/  @!P1 LDG.E.EL.128 R4, [R20.64] ;  /* 0x0000000414049981 */ /* 0x000ee8000c2e1d00 */
[----:B------:R-:W4:Y:S01]  /*0130*/  @!P1 LDG.E.64 R2, [R18.64] ;  /* 0x0000000412029981 */ /* 0x000f22000c1e1b00 */
[C---:B------:R-:W-:Y:S02]  /*0140*/  LOP3.LUT P2, RZ, R14.reuse, 0x1f, RZ, 0xc0, !PT ;  /* 0x0000001f0eff7812 */ /* 0x040fe4000784c0ff */
[C---:B------:R-:W-:Y:S02]  /*0150*/  ISETP.GE.AND P3, PT, R14.reuse, 0x8, PT ;  /* 0x000000080e00780c */ /* 0x040fe40003f66270 */
[----:B------:R-:W-:-:S04]  /*0160*/  LOP3.LUT P0, RZ, R14, 0x7, RZ, 0xc0, !PT ;  /* 0x000000070eff7812 */ /* 0x000fc8000780c0ff */
[----:B------:R-:W-:Y:S02]  /*0170*/  ISETP.LT.AND P0, PT, R14, 0x8, !P0 ;  /* 0x000000080e00780c */ /* 0x000fe40004701270 */
[C---:B--2---:R-:W-:Y:S02]  /*0180*/  PRMT R15, R16.reuse, 0x7632, R15 ;  /* 0x00007632100f7816 */ /* 0x044fe4000000000f */
[----:B------:R-:W-:Y:S02]  /*0190*/  SHF.L.U32 R23, R16, 0x10, RZ ;  /* 0x0000001010177819 */ /* 0x000fe400000006ff */
[----:B------:R-:W-:Y:S02]  /*01a0*/  SHF.L.U32 R16, R15, 0x10, RZ ;  /* 0x000000100f107819 */ /* 0x000fe400000006ff */
[----:B------:R-:W-:Y:S01]  /*01b0*/  SHF.L.U32 R25, R17, 0x10, RZ ;  /* 0x0000001011197819 */ /* 0x000fe200000006ff */
[--C-:B---3--:R-:W-:Y:S01]  /*01c0*/  FADD R22, R23, R4.reuse ;  /* 0x0000000417167221 */ /* 0x108fe20000000000 */
[----:B----4-:R-:W-:Y:S01]  /*01d0*/  PRMT R4, R2, 0x7632, R4 ;  /* 0x0000763202047816 */ /* 0x010fe20000000004 */
[----:B------:R-:W-:Y:S01]  /*01e0*/  FADD R15, R16, R5 ;  /* 0x00000005100f7221 */ /* 0x000fe20000000000 */
[----:B------:R-:W-:Y:S01]  /*01f0*/  PRMT R17, R17, 0x7632, R17 ;  /* 0x0000763211117816 */ /* 0x000fe20000000011 */
[----:B------:R-:W-:Y:S01]  /*0200*/  FADD R24, R25, R6 ;  /* 0x0000000619187221 */ /* 0x000fe20000000000 */
[----:B------:R-:W-:-:S02]  /*0210*/  SHF.L.U32 R5, R2, 0x10, RZ ;  /* 0x0000001002057819 */ /* 0x000fc400000006ff */
[----:B------:R-:W-:Y:S02]  /*0220*/  SHF.L.U32 R4, R4, 0x10, RZ ;  /* 0x0000001004047819 */ /* 0x000fe400000006ff */
[----:B------:R-:W-:Y:S01]  /*0230*/  SHF.L.U32 R16, R17, 0x10, RZ ;  /* 0x0000001011107819 */ /* 0x000fe200000006ff */
[----:B------:R-:W-:Y:S01]  /*0240*/  FADD R5, R5, R22 ;  /* 0x0000001605057221 */ /* 0x000fe20000000000 */
[C---:B------:R-:W-:Y:S01]  /*0250*/  PRMT R2, R3.reuse, 0x7632, R2 ;  /* 0x0000763203027816 */ /* 0x040fe20000000002 */
[----:B------:R-:W-:Y:S01]  /*0260*/  FADD R6, R4, R15 ;  /* 0x0000000f04067221 */ /* 0x000fe20000000000 */
[----:B------:R-:W-:Y:S01]  /*0270*/  SHF.L.U32 R3, R3, 0x10, RZ ;  /* 0x0000001003037819 */ /* 0x000fe200000006ff */
[----:B------:R-:W-:Y:S01]  /*0280*/  FADD R15, R16, R7 ;  /* 0x00000007100f7221 */ /* 0x000fe20000000000 */
[----:B------:R-:W-:Y:S01]  /*0290*/  SHF.L.U32 R2, R2, 0x10, RZ ;  /* 0x0000001002027819 */ /* 0x000fe200000006ff */
[----:B------:R-:W-:Y:S02]  /*02a0*/  FADD R4, R6, R5 ;  /* 0x0000000506047221 */ /* 0x000fe40000000000 */
[----:B------:R-:W-:-:S02]  /*02b0*/  FADD R7, R3, R24 ;  /* 0x0000001803077221 */ /* 0x000fc40000000000 */
[----:B------:R-:W-:Y:S02]  /*02c0*/  FADD R16, R2, R15 ;  /* 0x0000000f02107221 */ /* 0x000fe40000000000 */
[----:B------:R-:W-:-:S04]  /*02d0*/  FADD R3, R7, R4 ;  /* 0x0000000407037221 */ /* 0x000fc80000000000 */
[----:B------:R-:W-:-:S05]  /*02e0*/  FADD R3, R16, R3 ;  /* 0x0000000310037221 */ /* 0x000fca0000000000 */
[----:B------:R-:W-:-:S05]  /*02f0*/  FSEL R3, R3, RZ, !P1 ;  /* 0x000000ff03037208 */ /* 0x000fca0004800000 */
[----:B------:R-:W0:Y:S02]  /*0300*/  SHFL.BFLY PT, R2, R3, 0x10, 0x1f ;  /* 0x0e001f0003027f89 */ /* 0x000e2400000e0000 */
[----:B0-----:R-:W-:Y:S01]  /*0310*/  FADD R2, R3, R2 ;  /* 0x0000000203027221 */ /* 0x001fe20000000000 */
[----:B------:R-:W-:-:S04]  /*0320*/  SHF.R.U32.HI R3, RZ, 0x3, R14 ;  /* 0x00000003ff037819 */ /* 0x000fc8000001160e */
[----:B------:R-:W0:Y:S02]  /*0330*/  SHFL.BFLY PT, R15, R2, 0x8, 0x1f ;  /* 0x0d001f00020f7f89 */ /* 0x000e2400000e0000 */
[----:B0-----:R-:W-:-:S05]  /*0340*/  FADD R15, R2, R15 ;  /* 0x0000000f020f7221 */ /* 0x001fca0000000000 */
[----:B------:R-:W0:Y:S02]  /*0350*/  SHFL.BFLY PT, R4, R15, 0x4, 0x1f ;  /* 0x0c801f000f047f89 */ /* 0x000e2400000e0000 */
[----:B0-----:R-:W-:-:S05]  /*0360*/  FADD R4, R15, R4 ;  /* 0x000000040f047221 */ /* 0x001fca0000000000 */
[----:B------:R-:W0:Y:S02]  /*0370*/  SHFL.BFLY PT, R17, R4, 0x2, 0x1f ;  /* 0x0c401f0004117f89 */ /* 0x000e2400000e0000 */
[----:B0-----:R-:W-:-:S05]  /*0380*/  FADD R18, R4, R17 ;  /* 0x0000001104127221 */ /* 0x001fca0000000000 */
[----:B------:R-:W0:Y:S02]  /*0390*/  SHFL.BFLY PT, R17, R18, 0x1, 0x1f ;  /* 0x0c201f0012117f89 */ /* 0x000e2400000e0000 */
[----:B0-----:R-:W-:Y:S01]  /*03a0*/  FADD R20, R18, R17 ;  /* 0x0000001112147221 */ /* 0x001fe20000000000 */
[----:B------:R-:W-:-:S05]  /*03b0*/  LOP3.LUT R17, R3, 0x1c, RZ, 0xc0, !PT ;  /* 0x0000001c03117812 */ /* 0x000fca00078ec0ff */
[----:B------:R-:W-:Y:S04]  /*03c0*/  @!P2 STS [R17], R20 ;  /* 0x000000141100a388 */ /* 0x000fe80000000800 */
[----:B------:R-:W-:Y:S06]  /*03d0*/  BAR.SYNC.DEFER_BLOCKING 0x0 ;  /* 0x0000000000007b1d */ /* 0x000fec0000010000 */
[----:B------:R-:W0:Y:S04]  /*03e0*/  @!P3 LDS R0, [R14.X4] ;  /* 0x000000000e00b984 */ /* 0x000e280000004800 */
[----:B0-----:R-:W0:Y:S02]  /*03f0*/  SHFL.BFLY PT, R3, R0, 0x4, 0x1f ;  /* 0x0c801f0000037f89 */ /* 0x001e2400000e0000 */
[----:B0-----:R-:W-:-:S05]  /*0400*/  FADD R3, R0, R3 ;  /* 0x0000000300037221 */ /* 0x001fca0000000000 */
[----:B------:R-:W0:Y:S02]  /*0410*/  SHFL.BFLY PT, R2, R3, 0x2, 0x1f ;  /* 0x0c401f0003027f89 */ /* 0x000e2400000e0000 */
[----:B0-----:R-:W-:-:S05]  /*0420*/  FADD R2, R3, R2 ;  /* 0x0000000203027221 */ /* 0x001fca0000000000 */
[----:B------:R-:W0:Y:S02]  /*0430*/  SHFL.BFLY PT, R15, R2, 0x1, 0x1f ;  /* 0x0c201f00020f7f89 */ /* 0x000e2400000e0000 */
[----:B0-----:R-:W-:-:S05]  /*0440*/  FADD R19, R2, R15 ;  /* 0x0000000f02137221 */ /* 0x001fca0000000000 */
[----:B------:R-:W-:Y:S04]  /*0450*/  @P0 STS [R14.X4], R19 ;  /* 0x000000130e000388 */ /* 0x000fe80000004800 */
[----:B------:R-:W-:Y:S06]  /*0460*/  BAR.SYNC.DEFER_BLOCKING 0x0 ;  /* 0x0000000000007b1d */ /* 0x000fec0000010000 */
[----:B------:R-:W0:Y:S02]  /*0470*/  LDS R4, [RZ] ;  /* 0x00000000ff047984 */ /* 0x000e240000000800 */
[----:B0-----:R-:W-:-:S04]  /*0480*/  FADD R4, RZ, R4 ;  /* 0x00000004ff047221 */ /* 0x001fc80000000000 */
[----:B------:R-:W-:-:S04]  /*0490*/  FMUL R15, R4, 0.001302083372138440609 ;  /* 0x3aaaaaab040f7820 */ /* 0x000fc80000400000 */
[--C-:B------:R-:W-:Y:S01]  /*04a0*/  FADD R3, R6, -R15.reuse ;  /* 0x8000000f06037221 */ /* 0x100fe20000000000 */
[--C-:B------:R-:W-:Y:S01]  /*04b0*/  FADD R4, R5, -R15.reuse ;  /* 0x8000000f05047221 */ /* 0x100fe20000000000 */
[--C-:B------:R-:W-:Y:S01]  /*04c0*/  FADD R0, R7, -R15.reuse ;  /* 0x8000000f07007221 */ /* 0x100fe20000000000 */
[----:B------:R-:W-:Y:S01]  /*04d0*/  FADD R2, R16, -R15 ;  /* 0x8000000f10027221 */ /* 0x000fe20000000000 */
[----:B------:R-:W-:-:S04]  /*04e0*/  FMUL R21, R3, R3 ;  /* 0x0000000303157220 */ /* 0x000fc80000400000 */
[----:B------:R-:W-:-:S04]  /*04f0*/  FFMA R21, R4, R4, R21 ;  /* 0x0000000404157223 */ /* 0x000fc80000000015 */
[----:B------:R-:W-:-:S04]  /*0500*/  FFMA R21, R0, R0, R21 ;  /* 0x0000000000157223 */ /* 0x000fc80000000015 */
[----:B------:R-:W-:-:S05]  /*0510*/  FFMA R21, R2, R2, R21 ;  /* 0x0000000202157223 */ /* 0x000fca0000000015 */
[----:B------:R-:W-:-:S05]  /*0520*/  FSEL R21, R21, RZ, !P1 ;  /* 0x000000ff15157208 */ /* 0x000fca0004800000 */
[----:B------:R-:W0:Y:S02]  /*0530*/  SHFL.BFLY PT, R18, R21, 0x10, 0x1f ;  /* 0x0e001f0015127f89 */ /* 0x000e2400000e0000 */
[----:B0-----:R-:W-:-:S05]  /*0540*/  FADD R18, R21, R18 ;  /* 0x0000001215127221 */ /* 0x001fca0000000000 */
[----:B------:R-:W0:Y:S02]  /*0550*/  SHFL.BFLY PT, R19, R18, 0x8, 0x1f ;  /* 0x0d001f0012137f89 */ /* 0x000e2400000e0000 */
[----:B0-----:R-:W-:-:S05]  /*0560*/  FADD R19, R18, R19 ;  /* 0x0000001312137221 */ /* 0x001fca0000000000 */
[----:B------:R-:W0:Y:S02]  /*0570*/  SHFL.BFLY PT, R20, R19, 0x4, 0x1f ;  /* 0x0c801f0013147f89 */ /* 0x000e2400000e0000 */
[----:B0-----:R-:W-:-:S05]  /*0580*/  FADD R20, R19, R20 ;  /* 0x0000001413147221 */ /* 0x001fca0000000000 */
[----:B------:R-:W0:Y:S02]  /*0590*/  SHFL.BFLY PT, R23, R20, 0x2, 0x1f ;  /* 0x0c401f0014177f89 */ /* 0x000e2400000e0000 */
[----:B0-----:R-:W-:-:S05]  /*05a0*/  FADD R23, R20, R23 ;  /* 0x0000001714177221 */ /* 0x001fca0000000000 */
[----:B------:R-:W0:Y:S02]  /*05b0*/  SHFL.BFLY PT, R22, R23, 0x1, 0x1f ;  /* 0x0c201f0017167f89 */ /* 0x000e2400000e0000 */
[----:B0-----:R-:W-:Y:S02]  /*05c0*/  FADD R22, R23, R22 ;  /* 0x0000001617167221 */ /* 0x001fe40000000000 */
[----:B------:R-:W-:Y:S06]  /*05d0*/  BAR.SYNC.DEFER_BLOCKING 0x0 ;  /* 0x0000000000007b1d */ /* 0x000fec0000010000 */
[----:B------:R-:W-:Y:S04]  /*05e0*/  @!P2 STS [R17], R22 ;  /* 0x000000161100a388 */ /* 0x000fe80000000800 */
[----:B------:R-:W-:Y:S06]  /*05f0*/  BAR.SYNC.DEFER_BLOCKING 0x0 ;  /* 0x0000000000007b1d */ /* 0x000fec0000010000 */
[----:B------:R-:W0:Y:S04]  /*0600*/  @!P3 LDS R13, [R14.X4] ;  /* 0x000000000e0db984 */ /* 0x000e280000004800 */
[----:B0-----:R-:W0:Y:S02]  /*0610*/  SHFL.BFLY PT, R18, R13, 0x4, 0x1f ;  /* 0x0c801f000d127f89 */ /* 0x001e2400000e0000 */
[----:B0-----:R-:W-:Y:S01]  /*0620*/  FADD R18, R13, R18 ;  /* 0x000000120d127221 */ /* 0x001fe20000000000 */
[----:B------:R-:W-:-:S04]  /*0630*/  IMAD.WIDE R12, R12, R11, c[0x0][0x188] ;  /* 0x000062000c0c7625 */ /* 0x000fc800078e020b */
[----:B------:R-:W0:Y:S02]  /*0640*/  SHFL.BFLY PT, R19, R18, 0x2, 0x1f ;  /* 0x0c401f0012137f89 */ /* 0x000e2400000e0000 */
[----:B0-----:R-:W-:Y:S01]  /*0650*/  FADD R19, R18, R19 ;  /* 0x0000001312137221 */ /* 0x001fe20000000000 */
[----:B------:R-:W-:-:S04]  /*0660*/  F2FP.BF16.PACK_AB R18, R6, R5 ;  /* 0x000000050612723e */ /* 0x000fc800000010ff */
[----:B------:R-:W0:Y:S02]  /*0670*/  SHFL.BFLY PT, R20, R19, 0x1, 0x1f ;  /* 0x0c201f0013147f89 */ /* 0x000e2400000e0000 */
[----:B0-----:R-:W-:Y:S01]  /*0680*/  FADD R21, R19, R20 ;  /* 0x0000001413157221 */ /* 0x001fe20000000000 */
[----:B------:R-:W-:Y:S02]  /*0690*/  F2FP.BF16.PACK_AB R19, R16, R7 ;  /* 0x000000071013723e */ /* 0x000fe400000010ff */
[----:B------:R-:W-:Y:S02]  /*06a0*/  MOV R20, 0x3aaaaaab ;  /* 0x3aaaaaab00147802 */ /* 0x000fe40000000f00 */
[----:B------:R-:W-:Y:S04]  /*06b0*/  @P0 STS [R14.X4], R21 ;  /* 0x000000150e000388 */ /* 0x000fe80000004800 */
[----:B------:R-:W-:Y:S01]  /*06c0*/  BAR.SYNC.DEFER_BLOCKING 0x0 ;  /* 0x0000000000007b1d */ /* 0x000fe20000010000 */
[----:B------:R-:W-:-:S05]  /*06d0*/  LOP3.LUT P0, RZ, R14, 0xff, RZ, 0xc0, !PT ;  /* 0x000000ff0eff7812 */ /* 0x000fca000780c0ff */
[----:B------:R-:W0:Y:S04]  /*06e0*/  LDS R17, [RZ] ;  /* 0x00000000ff117984 */ /* 0x000e280000000800 */
[----:B------:R1:W-:Y:S01]  /*06f0*/  @!P1 STG.E.64 [R8.64], R18 ;  /* 0x0000001208009986 */ /* 0x0003e2000c101b04 */
[----:B0-----:R-:W-:-:S04]  /*0700*/  FADD R17, RZ, R17 ;  /* 0x00000011ff117221 */ /* 0x001fc80000000000 */
[----:B------:R-:W-:Y:S01]  /*0710*/  FFMA R20, R17, R20, 9.9999999747524270788e-07 ;  /* 0x358637bd11147423 */ /* 0x000fe20000000014 */
[----:B------:R-:W-:-:S03]  /*0720*/  IMAD.WIDE R16, R10, R11, c[0x0][0x168] ;  /* 0x00005a000a107625 */ /* 0x000fc600078e020b */
[----:B------:R-:W0:Y:S01]  /*0730*/  MUFU.RSQ R23, R20 ;  /* 0x0000001400177308 */ /* 0x000e220000001400 */
[----:B------:R-:W-:Y:S01]  /*0740*/  BAR.SYNC.DEFER_BLOCKING 0x0 ;  /* 0x0000000000007b1d */ /* 0x000fe20000010000 */
[----:B------:R-:W-:Y:S01]  /*0750*/  IMAD.WIDE R10, R10, R11, c[0x0][0x180] ;  /* 0x000060000a0a7625 */ /* 0x000fe200078e020b */
[-C--:B0-----:R-:W-:Y:S01]  /*0760*/  FFMA R4, R4, R23.reuse, RZ ;  /* 0x0000001704047223 */ /* 0x081fe200000000ff */
[-C--:B------:R-:W-:Y:S01]  /*0770*/  FFMA R5, R3, R23.reuse, RZ ;  /* 0x0000001703057223 */ /* 0x080fe200000000ff */
[-C--:B------:R-:W-:Y:S01]  /*0780*/  FFMA R6, R0, R23.reuse, RZ ;  /* 0x0000001700067223 */ /* 0x080fe200000000ff */
[----:B------:R-:W-:Y:S01]  /*0790*/  FFMA R7, R2, R23, RZ ;  /* 0x0000001702077223 */ /* 0x000fe200000000ff */
[----:B------:R1:W-:Y:S04]  /*07a0*/  @!P0 STG.E [R16.64], R23 ;  /* 0x0000001710008986 */ /* 0x0003e8000c101904 */
[----:B------:R1:W-:Y:S01]  /*07b0*/  @!P1 STG.E.128 [R12.64], R4 ;  /* 0x000000040c009986 */ /* 0x0003e2000c101d04 */
[----:B------:R-:W-:Y:S05]  /*07c0*/  @P0 EXIT ;  /* 0x000000000000094d */ /* 0x000fea0003800000 */
[----:B------:R-:W-:Y:S01]  /*07d0*/  STG.E [R10.64], R15 ;  /* 0x0000000f0a007986 */ /* 0x000fe2000c101904 */
[----:B------:R-:W-:Y:S05]  /*07e0*/  EXIT ;  /* 0x000000000000794d */ /* 0x000fea0003800000 */
.L_x_0:
[----:B------:R-:W-:-:S00]  /*07f0*/  BRA `(.L_x_0) ;  /* 0xfffffff000007947 */ /* 0x000fc0000383ffff */
[----:B------:R-:W-:-:S00]  /*0800*/  NOP ;  /* 0x0000000000007918 */ /* 0x000fc00000000000 */
[----:B------:R-:W-:-:S00]  /*0810*/  NOP ;  /* 0x0000000000007918 */ /* 0x000fc00000000000 */
[----:B------:R-:W-:-:S00]  /*0820*/  NOP ;  /* 0x0000000000007918 */ /* 0x000fc00000000000 */
[----:B------:R-:W-:-:S00]  /*0830*/  NOP ;  /* 0x0000000000007918 */ /* 0x000fc00000000000 */
[----:B------:R-:W-:-:S00]  /*0840*/  NOP ;  /* 0x0000000000007918 */ /* 0x000fc00000000000 */
[----:B------:R-:W-:-:S00]  /*0850*/  NOP ;  /* 0x0000000000007918 */ /* 0x000fc00000000000 */
[----:B------:R-:W-:-:S00]  /*0860*/  NOP ;  /* 0x0000000000007918 */ /* 0x000fc00000000000 */
[----:B------:R-:W-:-:S00]  /*0870*/  NOP ;  /* 0x0000000000007918 */ /* 0x000fc00000000000 */
.L_x_1:


//--------------------- .nv.global.init           --------------------------
	.section	.nv.global.init,"aw",@progbits
.nv.global.init:
	.type		_$_str,@object
	.size		_$_str,(.L_0 - _$_str)
_$_str:
        /*0000*/ 	.byte	0x5f, 0x5f, 0x43, 0x55, 0x44, 0x41, 0x5f, 0x46, 0x54, 0x5a, 0x00
.L_0:


//--------------------- .nv.shared.triton_per_fused__to_copy_add_mul_native_layer_norm_16 --------------------------
	.section	.nv.shared.triton_per_fused__to_copy_add_mul_native_layer_norm_16,"aw",@nobits
	.sectionflags	@""
	.align	16
